//
// Generated by NVIDIA NVVM Compiler
//
// Compiler Build ID: CL-36424714
// Cuda compilation tools, release 13.0, V13.0.88
// Based on NVVM 20.0.0
//

.version 9.0
.target sm_100
.address_size 64

	// .globl	_Z4oddsPiS_i

.visible .entry _Z4oddsPiS_i(
	.param .u64 .ptr .align 1 _Z4oddsPiS_i_param_0,
	.param .u64 .ptr .align 1 _Z4oddsPiS_i_param_1,
	.param .u32 _Z4oddsPiS_i_param_2
)
{
	.reg .pred 	%p<2>;
	.reg .b32 	%r<11>;
	.reg .b64 	%rd<8>;

	ld.param.u64 	%rd1, [_Z4oddsPiS_i_param_0];
	ld.param.u64 	%rd2, [_Z4oddsPiS_i_param_1];
	ld.param.u32 	%r2, [_Z4oddsPiS_i_param_2];
	mov.u32 	%r3, %ctaid.x;
	mov.u32 	%r4, %ntid.x;
	mov.u32 	%r5, %tid.x;
	mad.lo.s32 	%r1, %r3, %r4, %r5;
	setp.ge.s32 	%p1, %r1, %r2;
	@%p1 bra 	$L__BB0_2;
	cvta.to.global.u64 	%rd3, %rd2;
	cvta.to.global.u64 	%rd4, %rd1;
	mul.wide.s32 	%rd5, %r1, 4;
	add.s64 	%rd6, %rd3, %rd5;
	ld.global.u32 	%r6, [%rd6];
	shr.u32 	%r7, %r6, 31;
	add.s32 	%r8, %r6, %r7;
	and.b32  	%r9, %r8, -2;
	sub.s32 	%r10, %r6, %r9;
	add.s64 	%rd7, %rd4, %rd5;
	st.global.u32 	[%rd7], %r10;
$L__BB0_2:
	ret;

}
	// .globl	_Z7prescanPiS_i
.visible .entry _Z7prescanPiS_i(
	.param .u64 .ptr .align 1 _Z7prescanPiS_i_param_0,
	.param .u64 .ptr .align 1 _Z7prescanPiS_i_param_1,
	.param .u32 _Z7prescanPiS_i_param_2
)
{
	.reg .pred 	%p<6>;
	.reg .b32 	%r<15>;
	.reg .b64 	%rd<11>;

	ld.param.u64 	%rd3, [_Z7prescanPiS_i_param_0];
	ld.param.u64 	%rd4, [_Z7prescanPiS_i_param_1];
	ld.param.u32 	%r4, [_Z7prescanPiS_i_param_2];
	cvta.to.global.u64 	%rd1, %rd4;
	mov.u32 	%r5, %ctaid.x;
	mov.u32 	%r6, %ntid.x;
	mov.u32 	%r7, %tid.x;
	mad.lo.s32 	%r1, %r5, %r6, %r7;
	setp.lt.s32 	%p1, %r4, 2;
	mul.wide.s32 	%rd5, %r1, 4;
	add.s64 	%rd2, %rd1, %rd5;
	@%p1 bra 	$L__BB1_5;
	mov.b32 	%r14, 1;
$L__BB1_2:
	setp.ge.s32 	%p2, %r1, %r4;
	setp.lt.s32 	%p3, %r1, %r14;
	or.pred  	%p4, %p2, %p3;
	@%p4 bra 	$L__BB1_4;
	sub.s32 	%r9, %r1, %r14;
	mul.wide.s32 	%rd6, %r9, 4;
	add.s64 	%rd7, %rd1, %rd6;
	ld.global.u32 	%r10, [%rd7];
	ld.global.u32 	%r11, [%rd2];
	add.s32 	%r12, %r11, %r10;
	st.global.u32 	[%rd2], %r12;
$L__BB1_4:
	bar.sync 	0;
	shl.b32 	%r14, %r14, 1;
	setp.lt.s32 	%p5, %r14, %r4;
	@%p5 bra 	$L__BB1_2;
$L__BB1_5:
	cvta.to.global.u64 	%rd8, %rd3;
	ld.global.u32 	%r13, [%rd2];
	add.s64 	%rd10, %rd8, %rd5;
	st.global.u32 	[%rd10], %r13;
	ret;

}
	// .globl	_Z4copyPiS_S_i
.visible .entry _Z4copyPiS_S_i(
	.param .u64 .ptr .align 1 _Z4copyPiS_S_i_param_0,
	.param .u64 .ptr .align 1 _Z4copyPiS_S_i_param_1,
	.param .u64 .ptr .align 1 _Z4copyPiS_S_i_param_2,
	.param .u32 _Z4copyPiS_S_i_param_3
)
{
	.reg .pred 	%p<3>;
	.reg .b32 	%r<9>;
	.reg .b64 	%rd<13>;

	ld.param.u64 	%rd1, [_Z4copyPiS_S_i_param_0];
	ld.param.u64 	%rd2, [_Z4copyPiS_S_i_param_1];
	ld.param.u64 	%rd3, [_Z4copyPiS_S_i_param_2];
	ld.param.u32 	%r3, [_Z4copyPiS_S_i_param_3];
	mov.u32 	%r4, %ctaid.x;
	mov.u32 	%r5, %ntid.x;
	mov.u32 	%r6, %tid.x;
	mad.lo.s32 	%r1, %r4, %r5, %r6;
	setp.ge.s32 	%p1, %r1, %r3;
	@%p1 bra 	$L__BB2_3;
	cvta.to.global.u64 	%rd4, %rd3;
	mul.wide.s32 	%rd5, %r1, 4;
	add.s64 	%rd6, %rd4, %rd5;
	ld.global.u32 	%r2, [%rd6];
	and.b32  	%r7, %r2, -2147483647;
	setp.ne.s32 	%p2, %r7, 1;
	@%p2 bra 	$L__BB2_3;
	cvta.to.global.u64 	%rd7, %rd2;
	add.s64 	%rd9, %rd7, %rd5;
	ld.global.u32 	%r8, [%rd9];
	cvta.to.global.u64 	%rd10, %rd1;
	mul.wide.s32 	%rd11, %r8, 4;
	add.s64 	%rd12, %rd10, %rd11;
	st.global.u32 	[%rd12], %r2;
$L__BB2_3:
	ret;

}


// ===== COMPILED SASS (sm_100) =====

	.target	sm_100

	.elftype	@"ET_EXEC"


//--------------------- .note.nv.tkinfo           --------------------------
	.section	.note.nv.tkinfo,"",@"SHT_NOTE"
	.sectionflags	@"SHF_NOTE_NV_TKINFO"
	.tkinfo
        /*0018*/ 	.word	0x00000002
        /*0030*/ 	.string	""
        /*0030*/ 	.string	"ptxas"
        /*0030*/ 	.string	"Cuda compilation tools, release 13.0, V13.0.88"
        /*0030*/ 	.string	"Build cuda_13.0.r13.0/compiler.36424714_0"
        /*0030*/ 	.string	"-arch sm_100 -m 64 "



//--------------------- .note.nv.cuinfo           --------------------------
	.section	.note.nv.cuinfo,"",@"SHT_NOTE"
	.sectionflags	@"SHF_NOTE_NV_CUINFO"
        /*0018*/ 	.short	0x0002
        /*001a*/ 	.short	0x0064
        /*001c*/ 	.short	0x0082
	.zero		2


//--------------------- .nv.info                  --------------------------
	.section	.nv.info,"",@"SHT_CUDA_INFO"
	.align	4


	//----- nvinfo : EIATTR_REGCOUNT
	.align		4
        /*0000*/ 	.byte	0x04, 0x2f
        /*0002*/ 	.short	(.L_1 - .L_0)
	.align		4
.L_0:
        /*0004*/ 	.word	index@(_Z4oddsPiS_i)
        /*0008*/ 	.word	0x0000000c


	//----- nvinfo : EIATTR_FRAME_SIZE
	.align		4
.L_1:
        /*000c*/ 	.byte	0x04, 0x11
        /*000e*/ 	.short	(.L_3 - .L_2)
	.align		4
.L_2:
        /*0010*/ 	.word	index@(_Z4oddsPiS_i)
        /*0014*/ 	.word	0x00000000


	//----- nvinfo : EIATTR_REGCOUNT
	.align		4
.L_3:
        /*0018*/ 	.byte	0x04, 0x2f
        /*001a*/ 	.short	(.L_5 - .L_4)
	.align		4
.L_4:
        /*001c*/ 	.word	index@(_Z7prescanPiS_i)
        /*0020*/ 	.word	0x0000000e


	//----- nvinfo : EIATTR_FRAME_SIZE
	.align		4
.L_5:
        /*0024*/ 	.byte	0x04, 0x11
        /*0026*/ 	.short	(.L_7 - .L_6)
	.align		4
.L_6:
        /*0028*/ 	.word	index@(_Z7prescanPiS_i)
        /*002c*/ 	.word	0x00000000


	//----- nvinfo : EIATTR_REGCOUNT
	.align		4
.L_7:
        /*0030*/ 	.byte	0x04, 0x2f
        /*0032*/ 	.short	(.L_9 - .L_8)
	.align		4
.L_8:
        /*0034*/ 	.word	index@(_Z4copyPiS_S_i)
        /*0038*/ 	.word	0x0000000a


	//----- nvinfo : EIATTR_FRAME_SIZE
	.align		4
.L_9:
        /*003c*/ 	.byte	0x04, 0x11
        /*003e*/ 	.short	(.L_11 - .L_10)
	.align		4
.L_10:
        /*0040*/ 	.word	index@(_Z4copyPiS_S_i)
        /*0044*/ 	.word	0x00000000


	//----- nvinfo : EIATTR_MIN_STACK_SIZE
	.align		4
.L_11:
        /*0048*/ 	.byte	0x04, 0x12
        /*004a*/ 	.short	(.L_13 - .L_12)
	.align		4
.L_12:
        /*004c*/ 	.word	index@(_Z4copyPiS_S_i)
        /*0050*/ 	.word	0x00000000


	//----- nvinfo : EIATTR_MIN_STACK_SIZE
	.align		4
.L_13:
        /*0054*/ 	.byte	0x04, 0x12
        /*0056*/ 	.short	(.L_15 - .L_14)
	.align		4
.L_14:
        /*0058*/ 	.word	index@(_Z7prescanPiS_i)
        /*005c*/ 	.word	0x00000000


	//----- nvinfo : EIATTR_MIN_STACK_SIZE
	.align		4
.L_15:
        /*0060*/ 	.byte	0x04, 0x12
        /*0062*/ 	.short	(.L_17 - .L_16)
	.align		4
.L_16:
        /*0064*/ 	.word	index@(_Z4oddsPiS_i)
        /*0068*/ 	.word	0x00000000
.L_17:


//--------------------- .nv.compat                --------------------------
	.section	.nv.compat,"",@"SHT_CUDA_COMPAT_INFO"
	.align	4
        /*0000*/ 	.byte	0x02, 0x09, 0x00, 0x00, 0x02, 0x02, 0x01, 0x00, 0x02, 0x05, 0x05, 0x00, 0x03, 0x07, 0x01, 0x01
        /*0010*/ 	.byte	0x02, 0x03, 0x00, 0x00, 0x02, 0x06, 0x01, 0x00, 0x04, 0x0b, 0x08, 0x00, 0x09, 0x00, 0x00, 0x00
        /*0020*/ 	.byte	0x00, 0x00, 0x00, 0x00


//--------------------- .nv.info._Z4copyPiS_S_i   --------------------------
	.section	.nv.info._Z4copyPiS_S_i,"",@"SHT_CUDA_INFO"
	.sectionflags	@""
	.align	4


	//----- nvinfo : EIATTR_CUDA_API_VERSION
	.align		4
        /*0000*/ 	.byte	0x04, 0x37
        /*0002*/ 	.short	(.L_19 - .L_18)
.L_18:
        /*0004*/ 	.word	0x00000082


	//----- nvinfo : EIATTR_KPARAM_INFO
	.align		4
.L_19:
        /*0008*/ 	.byte	0x04, 0x17
        /*000a*/ 	.short	(.L_21 - .L_20)
.L_20:
        /*000c*/ 	.word	0x00000000
        /*0010*/ 	.short	0x0003
        /*0012*/ 	.short	0x0018
        /*0014*/ 	.byte	0x00, 0xf0, 0x11, 0x00


	//----- nvinfo : EIATTR_KPARAM_INFO
	.align		4
.L_21:
        /*0018*/ 	.byte	0x04, 0x17
        /*001a*/ 	.short	(.L_23 - .L_22)
.L_22:
        /*001c*/ 	.word	0x00000000
        /*0020*/ 	.short	0x0002
        /*0022*/ 	.short	0x0010
        /*0024*/ 	.byte	0x00, 0xf5, 0x21, 0x00


	//----- nvinfo : EIATTR_KPARAM_INFO
	.align		4
.L_23:
        /*0028*/ 	.byte	0x04, 0x17
        /*002a*/ 	.short	(.L_25 - .L_24)
.L_24:
        /*002c*/ 	.word	0x00000000
        /*0030*/ 	.short	0x0001
        /*0032*/ 	.short	0x0008
        /*0034*/ 	.byte	0x00, 0xf5, 0x21, 0x00


	//----- nvinfo : EIATTR_KPARAM_INFO
	.align		4
.L_25:
        /*0038*/ 	.byte	0x04, 0x17
        /*003a*/ 	.short	(.L_27 - .L_26)
.L_26:
        /*003c*/ 	.word	0x00000000
        /*0040*/ 	.short	0x0000
        /*0042*/ 	.short	0x0000
        /*0044*/ 	.byte	0x00, 0xf5, 0x21, 0x00


	//----- nvinfo : EIATTR_SPARSE_MMA_MASK
	.align		4
.L_27:
        /*0048*/ 	.byte	0x03, 0x50
        /*004a*/ 	.short	0x0000


	//----- nvinfo : EIATTR_MAXREG_COUNT
	.align		4
        /*004c*/ 	.byte	0x03, 0x1b
        /*004e*/ 	.short	0x00ff


	//----- nvinfo : EIATTR_MERCURY_ISA_VERSION
	.align		4
        /*0050*/ 	.byte	0x03, 0x5f
        /*0052*/ 	.short	0x0101


	//----- nvinfo : EIATTR_VRC_CTA_INIT_COUNT
	.align		4
        /*0054*/ 	.byte	0x02, 0x4a
	.zero		1
	.zero		1


	//----- nvinfo : EIATTR_EXIT_INSTR_OFFSETS
	.align		4
        /*0058*/ 	.byte	0x04, 0x1c
        /*005a*/ 	.short	(.L_29 - .L_28)


	//   ....[0]....
.L_28:
        /*005c*/ 	.word	0x00000070


	//   ....[1]....
        /*0060*/ 	.word	0x000000e0


	//   ....[2]....
        /*0064*/ 	.word	0x00000150


	//----- nvinfo : EIATTR_CBANK_PARAM_SIZE
	.align		4
.L_29:
        /*0068*/ 	.byte	0x03, 0x19
        /*006a*/ 	.short	0x001c


	//----- nvinfo : EIATTR_PARAM_CBANK
	.align		4
        /*006c*/ 	.byte	0x04, 0x0a
        /*006e*/ 	.short	(.L_31 - .L_30)
	.align		4
.L_30:
        /*0070*/ 	.word	index@(.nv.constant0._Z4copyPiS_S_i)
        /*0074*/ 	.short	0x0380
        /*0076*/ 	.short	0x001c


	//----- nvinfo : EIATTR_SW_WAR
	.align		4
.L_31:
        /*0078*/ 	.byte	0x04, 0x36
        /*007a*/ 	.short	(.L_33 - .L_32)
.L_32:
        /*007c*/ 	.word	0x00000008
.L_33:


//--------------------- .nv.info._Z7prescanPiS_i  --------------------------
	.section	.nv.info._Z7prescanPiS_i,"",@"SHT_CUDA_INFO"
	.sectionflags	@""
	.align	4


	//----- nvinfo : EIATTR_CUDA_API_VERSION
	.align		4
        /*0000*/ 	.byte	0x04, 0x37
        /*0002*/ 	.short	(.L_35 - .L_34)
.L_34:
        /*0004*/ 	.word	0x00000082


	//----- nvinfo : EIATTR_KPARAM_INFO
	.align		4
.L_35:
        /*0008*/ 	.byte	0x04, 0x17
        /*000a*/ 	.short	(.L_37 - .L_36)
.L_36:
        /*000c*/ 	.word	0x00000000
        /*0010*/ 	.short	0x0002
        /*0012*/ 	.short	0x0010
        /*0014*/ 	.byte	0x00, 0xf0, 0x11, 0x00


	//----- nvinfo : EIATTR_KPARAM_INFO
	.align		4
.L_37:
        /*0018*/ 	.byte	0x04, 0x17
        /*001a*/ 	.short	(.L_39 - .L_38)
.L_38:
        /*001c*/ 	.word	0x00000000
        /*0020*/ 	.short	0x0001
        /*0022*/ 	.short	0x0008
        /*0024*/ 	.byte	0x00, 0xf5, 0x21, 0x00


	//----- nvinfo : EIATTR_KPARAM_INFO
	.align		4
.L_39:
        /*0028*/ 	.byte	0x04, 0x17
        /*002a*/ 	.short	(.L_41 - .L_40)
.L_40:
        /*002c*/ 	.word	0x00000000
        /*0030*/ 	.short	0x0000
        /*0032*/ 	.short	0x0000
        /*0034*/ 	.byte	0x00, 0xf5, 0x21, 0x00


	//----- nvinfo : EIATTR_SPARSE_MMA_MASK
	.align		4
.L_41:
        /*0038*/ 	.byte	0x03, 0x50
        /*003a*/ 	.short	0x0000


	//----- nvinfo : EIATTR_MAXREG_COUNT
	.align		4
        /*003c*/ 	.byte	0x03, 0x1b
        /*003e*/ 	.short	0x00ff


	//----- nvinfo : EIATTR_NUM_BARRIERS
	.align		4
        /*0040*/ 	.byte	0x02, 0x4c
        /*0042*/ 	.byte	0x01
	.zero		1


	//----- nvinfo : EIATTR_MERCURY_ISA_VERSION
	.align		4
        /*0044*/ 	.byte	0x03, 0x5f
        /*0046*/ 	.short	0x0101


	//----- nvinfo : EIATTR_VRC_CTA_INIT_COUNT
	.align		4
        /*0048*/ 	.byte	0x02, 0x4a
	.zero		1
	.zero		1


	//----- nvinfo : EIATTR_EXIT_INSTR_OFFSETS
	.align		4
        /*004c*/ 	.byte	0x04, 0x1c
        /*004e*/ 	.short	(.L_43 - .L_42)


	//   ....[0]....
.L_42:
        /*0050*/ 	.word	0x00000210


	//----- nvinfo : EIATTR_CRS_STACK_SIZE
	.align		4
.L_43:
        /*0054*/ 	.byte	0x04, 0x1e
        /*0056*/ 	.short	(.L_45 - .L_44)
.L_44:
        /*0058*/ 	.word	0x00000000


	//----- nvinfo : EIATTR_CBANK_PARAM_SIZE
	.align		4
.L_45:
        /*005c*/ 	.byte	0x03, 0x19
        /*005e*/ 	.short	0x0014


	//----- nvinfo : EIATTR_PARAM_CBANK
	.align		4
        /*0060*/ 	.byte	0x04, 0x0a
        /*0062*/ 	.short	(.L_47 - .L_46)
	.align		4
.L_46:
        /*0064*/ 	.word	index@(.nv.constant0._Z7prescanPiS_i)
        /*0068*/ 	.short	0x0380
        /*006a*/ 	.short	0x0014


	//----- nvinfo : EIATTR_SW_WAR
	.align		4
.L_47:
        /*006c*/ 	.byte	0x04, 0x36
        /*006e*/ 	.short	(.L_49 - .L_48)
.L_48:
        /*0070*/ 	.word	0x00000008
.L_49:


//--------------------- .nv.info._Z4oddsPiS_i     --------------------------
	.section	.nv.info._Z4oddsPiS_i,"",@"SHT_CUDA_INFO"
	.sectionflags	@""
	.align	4


	//----- nvinfo : EIATTR_CUDA_API_VERSION
	.align		4
        /*0000*/ 	.byte	0x04, 0x37
        /*0002*/ 	.short	(.L_51 - .L_50)
.L_50:
        /*0004*/ 	.word	0x00000082


	//----- nvinfo : EIATTR_KPARAM_INFO
	.align		4
.L_51:
        /*0008*/ 	.byte	0x04, 0x17
        /*000a*/ 	.short	(.L_53 - .L_52)
.L_52:
        /*000c*/ 	.word	0x00000000
        /*0010*/ 	.short	0x0002
        /*0012*/ 	.short	0x0010
        /*0014*/ 	.byte	0x00, 0xf0, 0x11, 0x00


	//----- nvinfo : EIATTR_KPARAM_INFO
	.align		4
.L_53:
        /*0018*/ 	.byte	0x04, 0x17
        /*001a*/ 	.short	(.L_55 - .L_54)
.L_54:
        /*001c*/ 	.word	0x00000000
        /*0020*/ 	.short	0x0001
        /*0022*/ 	.short	0x0008
        /*0024*/ 	.byte	0x00, 0xf5, 0x21, 0x00


	//----- nvinfo : EIATTR_KPARAM_INFO
	.align		4
.L_55:
        /*0028*/ 	.byte	0x04, 0x17
        /*002a*/ 	.short	(.L_57 - .L_56)
.L_56:
        /*002c*/ 	.word	0x00000000
        /*0030*/ 	.short	0x0000
        /*0032*/ 	.short	0x0000
        /*0034*/ 	.byte	0x00, 0xf5, 0x21, 0x00


	//----- nvinfo : EIATTR_SPARSE_MMA_MASK
	.align		4
.L_57:
        /*0038*/ 	.byte	0x03, 0x50
        /*003a*/ 	.short	0x0000


	//----- nvinfo : EIATTR_MAXREG_COUNT
	.align		4
        /*003c*/ 	.byte	0x03, 0x1b
        /*003e*/ 	.short	0x00ff


	//----- nvinfo : EIATTR_MERCURY_ISA_VERSION
	.align		4
        /*0040*/ 	.byte	0x03, 0x5f
        /*0042*/ 	.short	0x0101


	//----- nvinfo : EIATTR_VRC_CTA_INIT_COUNT
	.align		4
        /*0044*/ 	.byte	0x02, 0x4a
	.zero		1
	.zero		1


	//----- nvinfo : EIATTR_EXIT_INSTR_OFFSETS
	.align		4
        /*0048*/ 	.byte	0x04, 0x1c
        /*004a*/ 	.short	(.L_59 - .L_58)


	//   ....[0]....
.L_58:
        /*004c*/ 	.word	0x00000070


	//   ....[1]....
        /*0050*/ 	.word	0x00000120


	//----- nvinfo : EIATTR_CBANK_PARAM_SIZE
	.align		4
.L_59:
        /*0054*/ 	.byte	0x03, 0x19
        /*0056*/ 	.short	0x0014


	//----- nvinfo : EIATTR_PARAM_CBANK
	.align		4
        /*0058*/ 	.byte	0x04, 0x0a
        /*005a*/ 	.short	(.L_61 - .L_60)
	.align		4
.L_60:
        /*005c*/ 	.word	index@(.nv.constant0._Z4oddsPiS_i)
        /*0060*/ 	.short	0x0380
        /*0062*/ 	.short	0x0014


	//----- nvinfo : EIATTR_SW_WAR
	.align		4
.L_61:
        /*0064*/ 	.byte	0x04, 0x36
        /*0066*/ 	.short	(.L_63 - .L_62)
.L_62:
        /*0068*/ 	.word	0x00000008
.L_63:


//--------------------- .nv.callgraph             --------------------------
	.section	.nv.callgraph,"",@"SHT_CUDA_CALLGRAPH"
	.align	4
	.sectionentsize	8
	.align		4
        /*0000*/ 	.word	0x00000000
	.align		4
        /*0004*/ 	.word	0xffffffff
	.align		4
        /*0008*/ 	.word	0x00000000
	.align		4
        /*000c*/ 	.word	0xfffffffe
	.align		4
        /*0010*/ 	.word	0x00000000
	.align		4
        /*0014*/ 	.word	0xfffffffd
	.align		4
        /*0018*/ 	.word	0x00000000
	.align		4
        /*001c*/ 	.word	0xfffffffc


//--------------------- .text._Z4copyPiS_S_i      --------------------------
	.section	.text._Z4copyPiS_S_i,"ax",@progbits
	.align	128
        .global         _Z4copyPiS_S_i
        .type           _Z4copyPiS_S_i,@function
        .size           _Z4copyPiS_S_i,(.L_x_7 - _Z4copyPiS_S_i)
        .other          _Z4copyPiS_S_i,@"STO_CUDA_ENTRY STV_DEFAULT"
_Z4copyPiS_S_i:
.text._Z4copyPiS_S_i:
[----:B------:R-:W-:Y:S01]  /*0000*/  LDC R1, c[0x0][0x37c] ;  /* 0x0000df00ff017b82 */ /* 0x000fe20000000800 */
[----:B------:R-:W0:Y:S07]  /*0010*/  S2R R0, SR_TID.X ;  /* 0x0000000000007919 */ /* 0x000e2e0000002100 */
[----:B------:R-:W0:Y:S01]  /*0020*/  S2UR UR4, SR_CTAID.X ;  /* 0x00000000000479c3 */ /* 0x000e220000002500 */
[----:B------:R-:W1:Y:S07]  /*0030*/  LDCU UR5, c[0x0][0x398] ;  /* 0x00007300ff0577ac */ /* 0x000e6e0008000800 */
[----:B------:R-:W0:Y:S02]  /*0040*/  LDC R5, c[0x0][0x360] ;  /* 0x0000d800ff057b82 */ /* 0x000e240000000800 */
[----:B0-----:R-:W-:-:S05]  /*0050*/  IMAD R5, R5, UR4, R0 ;  /* 0x0000000405057c24 */ /* 0x001fca000f8e0200 */
[----:B-1----:R-:W-:-:S13]  /*0060*/  ISETP.GE.AND P0, PT, R5, UR5, PT ;  /* 0x0000000505007c0c */ /* 0x002fda000bf06270 */
[----:B------:R-:W-:Y:S05]  /*0070*/  @P0 EXIT ;  /* 0x000000000000094d */ /* 0x000fea0003800000 */
[----:B------:R-:W0:Y:S01]  /*0080*/  LDC.64 R2, c[0x0][0x390] ;  /* 0x0000e400ff027b82 */ /* 0x000e220000000a00 */
[----:B------:R-:W1:Y:S01]  /*0090*/  LDCU.64 UR4, c[0x0][0x358] ;  /* 0x00006b00ff0477ac */ /* 0x000e620008000a00 */
[----:B0-----:R-:W-:-:S05]  /*00a0*/  IMAD.WIDE R2, R5, 0x4, R2 ;  /* 0x0000000405027825 */ /* 0x001fca00078e0202 */
[----:B-1----:R-:W2:Y:S02]  /*00b0*/  LDG.E R7, desc[UR4][R2.64] ;  /* 0x0000000402077981 */ /* 0x002ea4000c1e1900 */
[----:B--2---:R-:W-:-:S04]  /*00c0*/  LOP3.LUT R0, R7, 0x80000001, RZ, 0xc0, !PT ;  /* 0x8000000107007812 */ /* 0x004fc800078ec0ff */
[----:B------:R-:W-:-:S13]  /*00d0*/  ISETP.NE.AND P0, PT, R0, 0x1, PT ;  /* 0x000000010000780c */ /* 0x000fda0003f05270 */
[----:B------:R-:W-:Y:S05]  /*00e0*/  @P0 EXIT ;  /* 0x000000000000094d */ /* 0x000fea0003800000 */
[----:B------:R-:W0:Y:S02]  /*00f0*/  LDC.64 R2, c[0x0][0x388] ;  /* 0x0000e200ff027b82 */ /* 0x000e240000000a00 */
[----:B0-----:R-:W-:-:S06]  /*0100*/  IMAD.WIDE R2, R5, 0x4, R2 ;  /* 0x0000000405027825 */ /* 0x001fcc00078e0202 */
[----:B------:R-:W0:Y:S01]  /*0110*/  LDC.64 R4, c[0x0][0x380] ;  /* 0x0000e000ff047b82 */ /* 0x000e220000000a00 */
[----:B------:R-:W0:Y:S02]  /*0120*/  LDG.E R3, desc[UR4][R2.64] ;  /* 0x0000000402037981 */ /* 0x000e24000c1e1900 */
[----:B0-----:R-:W-:-:S05]  /*0130*/  IMAD.WIDE R4, R3, 0x4, R4 ;  /* 0x0000000403047825 */ /* 0x001fca00078e0204 */
[----:B------:R-:W-:Y:S01]  /*0140*/  STG.E desc[UR4][R4.64], R7 ;  /* 0x0000000704007986 */ /* 0x000fe2000c101904 */
[----:B------:R-:W-:Y:S05]  /*0150*/  EXIT ;  /* 0x000000000000794d */ /* 0x000fea0003800000 */
.L_x_0:
[----:B------:R-:W-:-:S00]  /*0160*/  BRA `(.L_x_0) ;  /* 0xfffffffc00fc7947 */ /* 0x000fc0000383ffff */
[----:B------:R-:W-:-:S00]  /*0170*/  NOP ;  /* 0x0000000000007918 */ /* 0x000fc00000000000 */
        /* <DEDUP_REMOVED lines=8> */
.L_x_7:


//--------------------- .text._Z7prescanPiS_i     --------------------------
	.section	.text._Z7prescanPiS_i,"ax",@progbits
	.align	128
        .global         _Z7prescanPiS_i
        .type           _Z7prescanPiS_i,@function
        .size           _Z7prescanPiS_i,(.L_x_8 - _Z7prescanPiS_i)
        .other          _Z7prescanPiS_i,@"STO_CUDA_ENTRY STV_DEFAULT"
_Z7prescanPiS_i:
.text._Z7prescanPiS_i:
[----:B------:R-:W-:Y:S01]  /*0000*/  LDC R1, c[0x0][0x37c] ;  /* 0x0000df00ff017b82 */ /* 0x000fe20000000800 */
[----:B------:R-:W0:Y:S01]  /*0010*/  S2R R0, SR_TID.X ;  /* 0x0000000000007919 */ /* 0x000e220000002100 */
[----:B------:R-:W1:Y:S06]  /*0020*/  LDCU UR5, c[0x0][0x390] ;  /* 0x00007200ff0577ac */ /* 0x000e6c0008000800 */
[----:B------:R-:W0:Y:S01]  /*0030*/  S2UR UR4, SR_CTAID.X ;  /* 0x00000000000479c3 */ /* 0x000e220000002500 */
[----:B------:R-:W2:Y:S07]  /*0040*/  LDCU.64 UR6, c[0x0][0x358] ;  /* 0x00006b00ff0677ac */ /* 0x000eae0008000a00 */
[----:B------:R-:W0:Y:S08]  /*0050*/  LDC R9, c[0x0][0x360] ;  /* 0x0000d800ff097b82 */ /* 0x000e300000000800 */
[----:B------:R-:W3:Y:S01]  /*0060*/  LDC.64 R2, c[0x0][0x388] ;  /* 0x0000e200ff027b82 */ /* 0x000ee20000000a00 */
[----:B-1----:R-:W-:Y:S01]  /*0070*/  UISETP.GE.AND UP0, UPT, UR5, 0x2, UPT ;  /* 0x000000020500788c */ /* 0x002fe2000bf06270 */
[----:B0-----:R-:W-:-:S04]  /*0080*/  IMAD R9, R9, UR4, R0 ;  /* 0x0000000409097c24 */ /* 0x001fc8000f8e0200 */
[----:B---3--:R-:W-:-:S04]  /*0090*/  IMAD.WIDE R2, R9, 0x4, R2 ;  /* 0x0000000409027825 */ /* 0x008fc800078e0202 */
[----:B--2---:R-:W-:Y:S05]  /*00a0*/  BRA.U !UP0, `(.L_x_1) ;  /* 0x0000000108487547 */ /* 0x004fea000b800000 */
[----:B------:R-:W0:Y:S01]  /*00b0*/  LDC.64 R6, c[0x0][0x388] ;  /* 0x0000e200ff067b82 */ /* 0x000e220000000a00 */
[----:B------:R-:W1:Y:S01]  /*00c0*/  LDCU UR5, c[0x0][0x390] ;  /* 0x00007200ff0577ac */ /* 0x000e620008000800 */
[----:B------:R-:W-:-:S05]  /*00d0*/  UMOV UR4, 0x1 ;  /* 0x0000000100047882 */ /* 0x000fca0000000000 */
.L_x_4:
[C---:B------:R-:W-:Y:S01]  /*00e0*/  ISETP.GE.AND P0, PT, R9.reuse, UR4, PT ;  /* 0x0000000409007c0c */ /* 0x040fe2000bf06270 */
[----:B------:R-:W-:Y:S03]  /*00f0*/  BSSY.RECONVERGENT B0, `(.L_x_2) ;  /* 0x0000009000007945 */ /* 0x000fe60003800200 */
[----:B-1----:R-:W-:-:S13]  /*0100*/  ISETP.GE.OR P0, PT, R9, UR5, !P0 ;  /* 0x0000000509007c0c */ /* 0x002fda000c706670 */
[----:B------:R-:W-:Y:S05]  /*0110*/  @P0 BRA `(.L_x_3) ;  /* 0x0000000000180947 */ /* 0x000fea0003800000 */
[----:B------:R-:W-:Y:S01]  /*0120*/  IADD3 R5, PT, PT, R9, -UR4, RZ ;  /* 0x8000000409057c10 */ /* 0x000fe2000fffe0ff */
[----:B------:R-:W2:Y:S04]  /*0130*/  LDG.E R11, desc[UR6][R2.64] ;  /* 0x00000006020b7981 */ /* 0x000ea8000c1e1900 */
[----:B0-----:R-:W-:-:S06]  /*0140*/  IMAD.WIDE R4, R5, 0x4, R6 ;  /* 0x0000000405047825 */ /* 0x001fcc00078e0206 */
[----:B------:R-:W2:Y:S02]  /*0150*/  LDG.E R4, desc[UR6][R4.64] ;  /* 0x0000000604047981 */ /* 0x000ea4000c1e1900 */
[----:B--2---:R-:W-:-:S05]  /*0160*/  IADD3 R11, PT, PT, R4, R11, RZ ;  /* 0x0000000b040b7210 */ /* 0x004fca0007ffe0ff */
[----:B------:R1:W-:Y:S02]  /*0170*/  STG.E desc[UR6][R2.64], R11 ;  /* 0x0000000b02007986 */ /* 0x0003e4000c101906 */
.L_x_3:
[----:B------:R-:W-:Y:S05]  /*0180*/  BSYNC.RECONVERGENT B0 ;  /* 0x0000000000007941 */ /* 0x000fea0003800200 */
.L_x_2:
[----:B------:R-:W-:Y:S01]  /*0190*/  BAR.SYNC.DEFER_BLOCKING 0x0 ;  /* 0x0000000000007b1d */ /* 0x000fe20000010000 */
[----:B------:R-:W-:-:S04]  /*01a0*/  USHF.L.U32 UR4, UR4, 0x1, URZ ;  /* 0x0000000104047899 */ /* 0x000fc800080006ff */
[----:B------:R-:W-:-:S09]  /*01b0*/  UISETP.GE.AND UP0, UPT, UR4, UR5, UPT ;  /* 0x000000050400728c */ /* 0x000fd2000bf06270 */
[----:B------:R-:W-:Y:S05]  /*01c0*/  BRA.U !UP0, `(.L_x_4) ;  /* 0xfffffffd08c47547 */ /* 0x000fea000b83ffff */
.L_x_1:
[----:B-1----:R-:W2:Y:S01]  /*01d0*/  LDG.E R3, desc[UR6][R2.64] ;  /* 0x0000000602037981 */ /* 0x002ea2000c1e1900 */
[----:B------:R-:W1:Y:S02]  /*01e0*/  LDC.64 R4, c[0x0][0x380] ;  /* 0x0000e000ff047b82 */ /* 0x000e640000000a00 */
[----:B-1----:R-:W-:-:S05]  /*01f0*/  IMAD.WIDE R4, R9, 0x4, R4 ;  /* 0x0000000409047825 */ /* 0x002fca00078e0204 */
[----:B--2---:R-:W-:Y:S01]  /*0200*/  STG.E desc[UR6][R4.64], R3 ;  /* 0x0000000304007986 */ /* 0x004fe2000c101906 */
[----:B------:R-:W-:Y:S05]  /*0210*/  EXIT ;  /* 0x000000000000794d */ /* 0x000fea0003800000 */
.L_x_5:
        /* <DEDUP_REMOVED lines=14> */
.L_x_8:


//--------------------- .text._Z4oddsPiS_i        --------------------------
	.section	.text._Z4oddsPiS_i,"ax",@progbits
	.align	128
        .global         _Z4oddsPiS_i
        .type           _Z4oddsPiS_i,@function
        .size           _Z4oddsPiS_i,(.L_x_9 - _Z4oddsPiS_i)
        .other          _Z4oddsPiS_i,@"STO_CUDA_ENTRY STV_DEFAULT"
_Z4oddsPiS_i:
.text._Z4oddsPiS_i:
        /* <DEDUP_REMOVED lines=9> */
[----:B------:R-:W1:Y:S07]  /*0090*/  LDCU.64 UR4, c[0x0][0x358] ;  /* 0x00006b00ff0477ac */ /* 0x000e6e0008000a00 */
[----:B------:R-:W2:Y:S01]  /*00a0*/  LDC.64 R4, c[0x0][0x380] ;  /* 0x0000e000ff047b82 */ /* 0x000ea20000000a00 */
[----:B0-----:R-:W-:-:S06]  /*00b0*/  IMAD.WIDE R2, R7, 0x4, R2 ;  /* 0x0000000407027825 */ /* 0x001fcc00078e0202 */
[----:B-1----:R-:W3:Y:S01]  /*00c0*/  LDG.E R2, desc[UR4][R2.64] ;  /* 0x0000000402027981 */ /* 0x002ee2000c1e1900 */
[----:B--2---:R-:W-:Y:S01]  /*00d0*/  IMAD.WIDE R4, R7, 0x4, R4 ;  /* 0x0000000407047825 */ /* 0x004fe200078e0204 */
[----:B---3--:R-:W-:-:S04]  /*00e0*/  LEA.HI R0, R2, R2, RZ, 0x1 ;  /* 0x0000000202007211 */ /* 0x008fc800078f08ff */
[----:B------:R-:W-:-:S04]  /*00f0*/  LOP3.LUT R9, R0, 0xfffffffe, RZ, 0xc0, !PT ;  /* 0xfffffffe00097812 */ /* 0x000fc800078ec0ff */
[----:B------:R-:W-:-:S05]  /*0100*/  IADD3 R9, PT, PT, R2, -R9, RZ ;  /* 0x8000000902097210 */ /* 0x000fca0007ffe0ff */
[----:B------:R-:W-:Y:S01]  /*0110*/  STG.E desc[UR4][R4.64], R9 ;  /* 0x0000000904007986 */ /* 0x000fe2000c101904 */
[----:B------:R-:W-:Y:S05]  /*0120*/  EXIT ;  /* 0x000000000000794d */ /* 0x000fea0003800000 */
.L_x_6:
        /* <DEDUP_REMOVED lines=13> */
.L_x_9:


//--------------------- .nv.shared.reserved.0     --------------------------
	.section	.nv.shared.reserved.0,"aw",@nobits
	.weak		__nv_reservedSMEM_offset_0_alias
	.size		__nv_reservedSMEM_offset_0_alias, 0, 64
	.other		__nv_reservedSMEM_offset_0_alias,@"STO_CUDA_RESERVED_SHARED STV_DEFAULT"
__nv_reservedSMEM_offset_0_alias:
	.zero		0
	.zero		64


//--------------------- .nv.constant0._Z4copyPiS_S_i --------------------------
	.section	.nv.constant0._Z4copyPiS_S_i,"a",@progbits
	.sectionflags	@""
	.align	4
.nv.constant0._Z4copyPiS_S_i:
	.zero		924


//--------------------- .nv.constant0._Z7prescanPiS_i --------------------------
	.section	.nv.constant0._Z7prescanPiS_i,"a",@progbits
	.sectionflags	@""
	.align	4
.nv.constant0._Z7prescanPiS_i:
	.zero		916


//--------------------- .nv.constant0._Z4oddsPiS_i --------------------------
	.section	.nv.constant0._Z4oddsPiS_i,"a",@progbits
	.sectionflags	@""
	.align	4
.nv.constant0._Z4oddsPiS_i:
	.zero		916


//--------------------- SYMBOLS --------------------------

	.type		.nv.reservedSmem.offset0,@object
	.size		.nv.reservedSmem.offset0,0x4
